//
// Generated by NVIDIA NVVM Compiler
//
// Compiler Build ID: CL-36424714
// Cuda compilation tools, release 13.0, V13.0.88
// Based on NVVM 20.0.0
//

.version 9.0
.target sm_100
.address_size 64

	// .globl	_Z9applyMaskPhS_iii

.visible .entry _Z9applyMaskPhS_iii(
	.param .u64 .ptr .align 1 _Z9applyMaskPhS_iii_param_0,
	.param .u64 .ptr .align 1 _Z9applyMaskPhS_iii_param_1,
	.param .u32 _Z9applyMaskPhS_iii_param_2,
	.param .u32 _Z9applyMaskPhS_iii_param_3,
	.param .u32 _Z9applyMaskPhS_iii_param_4
)
{
	.reg .pred 	%p<4>;
	.reg .b16 	%rs<5>;
	.reg .b32 	%r<48>;
	.reg .b32 	%f<4>;
	.reg .b64 	%rd<20>;
	.reg .b64 	%fd<2>;

	ld.param.u64 	%rd1, [_Z9applyMaskPhS_iii_param_0];
	ld.param.u64 	%rd2, [_Z9applyMaskPhS_iii_param_1];
	ld.param.u32 	%r5, [_Z9applyMaskPhS_iii_param_2];
	ld.param.u32 	%r6, [_Z9applyMaskPhS_iii_param_3];
	ld.param.u32 	%r4, [_Z9applyMaskPhS_iii_param_4];
	mov.u32 	%r7, %ntid.x;
	mov.u32 	%r8, %ctaid.x;
	mov.u32 	%r9, %tid.x;
	mad.lo.s32 	%r1, %r7, %r8, %r9;
	add.s32 	%r10, %r1, 1;
	mov.u32 	%r11, %ntid.y;
	mov.u32 	%r12, %ctaid.y;
	mov.u32 	%r13, %tid.y;
	mad.lo.s32 	%r14, %r11, %r12, %r13;
	add.s32 	%r15, %r14, 1;
	setp.ge.s32 	%p1, %r10, %r6;
	setp.ge.s32 	%p2, %r15, %r5;
	or.pred  	%p3, %p1, %p2;
	@%p3 bra 	$L__BB0_2;
	cvta.to.global.u64 	%rd3, %rd1;
	cvta.to.global.u64 	%rd4, %rd2;
	mov.u32 	%r16, %tid.z;
	mad.lo.s32 	%r17, %r5, %r1, %r14;
	mad.lo.s32 	%r18, %r4, %r17, %r16;
	cvt.s64.s32 	%rd5, %r18;
	add.s64 	%rd6, %rd3, %rd5;
	ld.global.u8 	%r19, [%rd6];
	cvt.s64.s32 	%rd7, %r4;
	add.s64 	%rd8, %rd6, %rd7;
	ld.global.u8 	%rs1, [%rd8];
	mul.wide.u16 	%r20, %rs1, 2;
	add.s64 	%rd9, %rd8, %rd7;
	ld.global.u8 	%r21, [%rd9];
	shl.b32 	%r22, %r5, 1;
	add.s32 	%r23, %r17, %r22;
	mad.lo.s32 	%r24, %r4, %r23, %r16;
	cvt.s64.s32 	%rd10, %r24;
	add.s64 	%rd11, %rd3, %rd10;
	ld.global.u8 	%r25, [%rd11];
	add.s64 	%rd12, %rd11, %rd7;
	ld.global.u8 	%rs2, [%rd12];
	add.s64 	%rd13, %rd12, %rd7;
	ld.global.u8 	%r26, [%rd13];
	add.s32 	%r27, %r20, %r19;
	add.s32 	%r28, %r27, %r21;
	mul.wide.u16 	%r29, %rs2, 2;
	add.s32 	%r30, %r29, %r25;
	add.s32 	%r31, %r30, %r26;
	sub.s32 	%r32, %r28, %r31;
	add.s32 	%r33, %r17, %r5;
	mad.lo.s32 	%r34, %r4, %r33, %r16;
	cvt.s64.s32 	%rd14, %r34;
	add.s64 	%rd15, %rd3, %rd14;
	ld.global.u8 	%rs3, [%rd15];
	mul.wide.u16 	%r35, %rs3, 2;
	add.s32 	%r36, %r33, 2;
	mad.lo.s32 	%r37, %r36, %r4, %r16;
	cvt.s64.s32 	%rd16, %r37;
	add.s64 	%rd17, %rd3, %rd16;
	ld.global.u8 	%rs4, [%rd17];
	add.s32 	%r38, %r35, %r19;
	add.s32 	%r39, %r38, %r25;
	mul.wide.u16 	%r40, %rs4, 2;
	add.s32 	%r41, %r40, %r21;
	add.s32 	%r42, %r41, %r26;
	sub.s32 	%r43, %r39, %r42;
	mul.lo.s32 	%r44, %r32, %r32;
	mad.lo.s32 	%r45, %r43, %r43, %r44;
	cvt.rn.f32.u32 	%f1, %r45;
	sqrt.rn.f32 	%f2, %f1;
	mul.f32 	%f3, %f2, 0f3E800000;
	cvt.f64.f32 	%fd1, %f3;
	cvt.rzi.u32.f64 	%r46, %fd1;
	add.s32 	%r47, %r34, %r4;
	cvt.s64.s32 	%rd18, %r47;
	add.s64 	%rd19, %rd4, %rd18;
	st.global.u8 	[%rd19], %r46;
$L__BB0_2:
	ret;

}


// ===== COMPILED SASS (sm_100) =====

	.target	sm_100

	.elftype	@"ET_EXEC"


//--------------------- .note.nv.tkinfo           --------------------------
	.section	.note.nv.tkinfo,"",@"SHT_NOTE"
	.sectionflags	@"SHF_NOTE_NV_TKINFO"
	.tkinfo
        /*0018*/ 	.word	0x00000002
        /*0030*/ 	.string	""
        /*0030*/ 	.string	"ptxas"
        /*0030*/ 	.string	"Cuda compilation tools, release 13.0, V13.0.88"
        /*0030*/ 	.string	"Build cuda_13.0.r13.0/compiler.36424714_0"
        /*0030*/ 	.string	"-arch sm_100 -m 64 "



//--------------------- .note.nv.cuinfo           --------------------------
	.section	.note.nv.cuinfo,"",@"SHT_NOTE"
	.sectionflags	@"SHF_NOTE_NV_CUINFO"
        /*0018*/ 	.short	0x0002
        /*001a*/ 	.short	0x0064
        /*001c*/ 	.short	0x0082
	.zero		2


//--------------------- .nv.info                  --------------------------
	.section	.nv.info,"",@"SHT_CUDA_INFO"
	.align	4


	//----- nvinfo : EIATTR_REGCOUNT
	.align		4
        /*0000*/ 	.byte	0x04, 0x2f
        /*0002*/ 	.short	(.L_1 - .L_0)
	.align		4
.L_0:
        /*0004*/ 	.word	index@(_Z9applyMaskPhS_iii)
        /*0008*/ 	.word	0x00000014


	//----- nvinfo : EIATTR_FRAME_SIZE
	.align		4
.L_1:
        /*000c*/ 	.byte	0x04, 0x11
        /*000e*/ 	.short	(.L_3 - .L_2)
	.align		4
.L_2:
        /*0010*/ 	.word	index@($__internal_0_$__cuda_sm20_sqrt_rn_f32_slowpath)
        /*0014*/ 	.word	0x00000000


	//----- nvinfo : EIATTR_FRAME_SIZE
	.align		4
.L_3:
        /*0018*/ 	.byte	0x04, 0x11
        /*001a*/ 	.short	(.L_5 - .L_4)
	.align		4
.L_4:
        /*001c*/ 	.word	index@(_Z9applyMaskPhS_iii)
        /*0020*/ 	.word	0x00000000


	//----- nvinfo : EIATTR_MIN_STACK_SIZE
	.align		4
.L_5:
        /*0024*/ 	.byte	0x04, 0x12
        /*0026*/ 	.short	(.L_7 - .L_6)
	.align		4
.L_6:
        /*0028*/ 	.word	index@(_Z9applyMaskPhS_iii)
        /*002c*/ 	.word	0x00000000
.L_7:


//--------------------- .nv.compat                --------------------------
	.section	.nv.compat,"",@"SHT_CUDA_COMPAT_INFO"
	.align	4
        /*0000*/ 	.byte	0x02, 0x09, 0x00, 0x00, 0x02, 0x02, 0x01, 0x00, 0x02, 0x05, 0x05, 0x00, 0x03, 0x07, 0x01, 0x01
        /*0010*/ 	.byte	0x02, 0x03, 0x00, 0x00, 0x02, 0x06, 0x01, 0x00, 0x04, 0x0b, 0x08, 0x00, 0x01, 0x00, 0x00, 0x00
        /*0020*/ 	.byte	0x00, 0x00, 0x00, 0x00


//--------------------- .nv.info._Z9applyMaskPhS_iii --------------------------
	.section	.nv.info._Z9applyMaskPhS_iii,"",@"SHT_CUDA_INFO"
	.sectionflags	@""
	.align	4


	//----- nvinfo : EIATTR_CUDA_API_VERSION
	.align		4
        /*0000*/ 	.byte	0x04, 0x37
        /*0002*/ 	.short	(.L_9 - .L_8)
.L_8:
        /*0004*/ 	.word	0x00000082


	//----- nvinfo : EIATTR_KPARAM_INFO
	.align		4
.L_9:
        /*0008*/ 	.byte	0x04, 0x17
        /*000a*/ 	.short	(.L_11 - .L_10)
.L_10:
        /*000c*/ 	.word	0x00000000
        /*0010*/ 	.short	0x0004
        /*0012*/ 	.short	0x0018
        /*0014*/ 	.byte	0x00, 0xf0, 0x11, 0x00


	//----- nvinfo : EIATTR_KPARAM_INFO
	.align		4
.L_11:
        /*0018*/ 	.byte	0x04, 0x17
        /*001a*/ 	.short	(.L_13 - .L_12)
.L_12:
        /*001c*/ 	.word	0x00000000
        /*0020*/ 	.short	0x0003
        /*0022*/ 	.short	0x0014
        /*0024*/ 	.byte	0x00, 0xf0, 0x11, 0x00


	//----- nvinfo : EIATTR_KPARAM_INFO
	.align		4
.L_13:
        /*0028*/ 	.byte	0x04, 0x17
        /*002a*/ 	.short	(.L_15 - .L_14)
.L_14:
        /*002c*/ 	.word	0x00000000
        /*0030*/ 	.short	0x0002
        /*0032*/ 	.short	0x0010
        /*0034*/ 	.byte	0x00, 0xf0, 0x11, 0x00


	//----- nvinfo : EIATTR_KPARAM_INFO
	.align		4
.L_15:
        /*0038*/ 	.byte	0x04, 0x17
        /*003a*/ 	.short	(.L_17 - .L_16)
.L_16:
        /*003c*/ 	.word	0x00000000
        /*0040*/ 	.short	0x0001
        /*0042*/ 	.short	0x0008
        /*0044*/ 	.byte	0x00, 0xf5, 0x21, 0x00


	//----- nvinfo : EIATTR_KPARAM_INFO
	.align		4
.L_17:
        /*0048*/ 	.byte	0x04, 0x17
        /*004a*/ 	.short	(.L_19 - .L_18)
.L_18:
        /*004c*/ 	.word	0x00000000
        /*0050*/ 	.short	0x0000
        /*0052*/ 	.short	0x0000
        /*0054*/ 	.byte	0x00, 0xf5, 0x21, 0x00


	//----- nvinfo : EIATTR_SPARSE_MMA_MASK
	.align		4
.L_19:
        /*0058*/ 	.byte	0x03, 0x50
        /*005a*/ 	.short	0x0000


	//----- nvinfo : EIATTR_MAXREG_COUNT
	.align		4
        /*005c*/ 	.byte	0x03, 0x1b
        /*005e*/ 	.short	0x00ff


	//----- nvinfo : EIATTR_MERCURY_ISA_VERSION
	.align		4
        /*0060*/ 	.byte	0x03, 0x5f
        /*0062*/ 	.short	0x0101


	//----- nvinfo : EIATTR_VRC_CTA_INIT_COUNT
	.align		4
        /*0064*/ 	.byte	0x02, 0x4a
	.zero		1
	.zero		1


	//----- nvinfo : EIATTR_EXIT_INSTR_OFFSETS
	.align		4
        /*0068*/ 	.byte	0x04, 0x1c
        /*006a*/ 	.short	(.L_21 - .L_20)


	//   ....[0]....
.L_20:
        /*006c*/ 	.word	0x000000e0


	//   ....[1]....
        /*0070*/ 	.word	0x00000560


	//----- nvinfo : EIATTR_CRS_STACK_SIZE
	.align		4
.L_21:
        /*0074*/ 	.byte	0x04, 0x1e
        /*0076*/ 	.short	(.L_23 - .L_22)
.L_22:
        /*0078*/ 	.word	0x00000000


	//----- nvinfo : EIATTR_CBANK_PARAM_SIZE
	.align		4
.L_23:
        /*007c*/ 	.byte	0x03, 0x19
        /*007e*/ 	.short	0x001c


	//----- nvinfo : EIATTR_PARAM_CBANK
	.align		4
        /*0080*/ 	.byte	0x04, 0x0a
        /*0082*/ 	.short	(.L_25 - .L_24)
	.align		4
.L_24:
        /*0084*/ 	.word	index@(.nv.constant0._Z9applyMaskPhS_iii)
        /*0088*/ 	.short	0x0380
        /*008a*/ 	.short	0x001c


	//----- nvinfo : EIATTR_SW_WAR
	.align		4
.L_25:
        /*008c*/ 	.byte	0x04, 0x36
        /*008e*/ 	.short	(.L_27 - .L_26)
.L_26:
        /*0090*/ 	.word	0x00000008
.L_27:


//--------------------- .nv.callgraph             --------------------------
	.section	.nv.callgraph,"",@"SHT_CUDA_CALLGRAPH"
	.align	4
	.sectionentsize	8
	.align		4
        /*0000*/ 	.word	0x00000000
	.align		4
        /*0004*/ 	.word	0xffffffff
	.align		4
        /*0008*/ 	.word	0x00000000
	.align		4
        /*000c*/ 	.word	0xfffffffe
	.align		4
        /*0010*/ 	.word	0x00000000
	.align		4
        /*0014*/ 	.word	0xfffffffd
	.align		4
        /*0018*/ 	.word	0x00000000
	.align		4
        /*001c*/ 	.word	0xfffffffc


//--------------------- .text._Z9applyMaskPhS_iii --------------------------
	.section	.text._Z9applyMaskPhS_iii,"ax",@progbits
	.align	128
        .global         _Z9applyMaskPhS_iii
        .type           _Z9applyMaskPhS_iii,@function
        .size           _Z9applyMaskPhS_iii,(.L_x_5 - _Z9applyMaskPhS_iii)
        .other          _Z9applyMaskPhS_iii,@"STO_CUDA_ENTRY STV_DEFAULT"
_Z9applyMaskPhS_iii:
.text._Z9applyMaskPhS_iii:
[----:B------:R-:W-:Y:S01]  /*0000*/  LDC R1, c[0x0][0x37c] ;  /* 0x0000df00ff017b82 */ /* 0x000fe20000000800 */
[----:B------:R-:W0:Y:S01]  /*0010*/  S2R R2, SR_CTAID.Y ;  /* 0x0000000000027919 */ /* 0x000e220000002600 */
[----:B------:R-:W1:Y:S06]  /*0020*/  LDCU UR4, c[0x0][0x360] ;  /* 0x00006c00ff0477ac */ /* 0x000e6c0008000800 */
[----:B------:R-:W2:Y:S01]  /*0030*/  LDC.64 R6, c[0x0][0x390] ;  /* 0x0000e400ff067b82 */ /* 0x000ea20000000a00 */
[----:B------:R-:W0:Y:S01]  /*0040*/  S2R R5, SR_TID.Y ;  /* 0x0000000000057919 */ /* 0x000e220000002200 */
[----:B------:R-:W0:Y:S01]  /*0050*/  LDCU UR5, c[0x0][0x364] ;  /* 0x00006c80ff0577ac */ /* 0x000e220008000800 */
[----:B------:R-:W1:Y:S01]  /*0060*/  S2R R3, SR_CTAID.X ;  /* 0x0000000000037919 */ /* 0x000e620000002500 */
[----:B------:R-:W1:Y:S01]  /*0070*/  S2R R0, SR_TID.X ;  /* 0x0000000000007919 */ /* 0x000e620000002100 */
[----:B0-----:R-:W-:-:S04]  /*0080*/  IMAD R2, R2, UR5, R5 ;  /* 0x0000000502027c24 */ /* 0x001fc8000f8e0205 */
[----:B------:R-:W-:Y:S02]  /*0090*/  VIADD R5, R2, 0x1 ;  /* 0x0000000102057836 */ /* 0x000fe40000000000 */
[----:B-1----:R-:W-:-:S03]  /*00a0*/  IMAD R3, R3, UR4, R0 ;  /* 0x0000000403037c24 */ /* 0x002fc6000f8e0200 */
[----:B--2---:R-:W-:Y:S01]  /*00b0*/  ISETP.GE.AND P0, PT, R5, R6, PT ;  /* 0x000000060500720c */ /* 0x004fe20003f06270 */
[----:B------:R-:W-:-:S05]  /*00c0*/  VIADD R0, R3, 0x1 ;  /* 0x0000000103007836 */ /* 0x000fca0000000000 */
[----:B------:R-:W-:-:S13]  /*00d0*/  ISETP.GE.OR P0, PT, R0, R7, P0 ;  /* 0x000000070000720c */ /* 0x000fda0000706670 */
[----:B------:R-:W-:Y:S05]  /*00e0*/  @P0 EXIT ;  /* 0x000000000000094d */ /* 0x000fea0003800000 */
[----:B------:R-:W0:Y:S01]  /*00f0*/  S2R R15, SR_TID.Z ;  /* 0x00000000000f7919 */ /* 0x000e220000002300 */
[----:B------:R-:W1:Y:S01]  /*0100*/  LDCU UR7, c[0x0][0x398] ;  /* 0x00007300ff0777ac */ /* 0x000e620008000800 */
[----:B------:R-:W-:Y:S01]  /*0110*/  IMAD R3, R3, R6, R2 ;  /* 0x0000000603037224 */ /* 0x000fe200078e0202 */
[----:B------:R-:W2:Y:S03]  /*0120*/  LDCU.64 UR8, c[0x0][0x380] ;  /* 0x00007000ff0877ac */ /* 0x000ea60008000a00 */
[----:B------:R-:W-:Y:S01]  /*0130*/  IMAD.IADD R2, R3, 0x1, R6 ;  /* 0x0000000103027824 */ /* 0x000fe200078e0206 */
[----:B------:R-:W-:Y:S01]  /*0140*/  LEA R0, R6, R3, 0x1 ;  /* 0x0000000306007211 */ /* 0x000fe200078e08ff */
[----:B------:R-:W3:Y:S02]  /*0150*/  LDCU.64 UR4, c[0x0][0x358] ;  /* 0x00006b00ff0477ac */ /* 0x000ee40008000a00 */
[----:B------:R-:W-:Y:S01]  /*0160*/  VIADD R7, R2, 0x2 ;  /* 0x0000000202077836 */ /* 0x000fe20000000000 */
[----:B-1----:R-:W-:-:S02]  /*0170*/  USHF.R.S32.HI UR6, URZ, 0x1f, UR7 ;  /* 0x0000001fff067899 */ /* 0x002fc40008011407 */
[--C-:B0-----:R-:W-:Y:S02]  /*0180*/  IMAD R5, R3, UR7, R15.reuse ;  /* 0x0000000703057c24 */ /* 0x101fe4000f8e020f */
[--C-:B------:R-:W-:Y:S02]  /*0190*/  IMAD R3, R0, UR7, R15.reuse ;  /* 0x0000000700037c24 */ /* 0x100fe4000f8e020f */
[--C-:B------:R-:W-:Y:S01]  /*01a0*/  IMAD R2, R2, UR7, R15.reuse ;  /* 0x0000000702027c24 */ /* 0x100fe2000f8e020f */
[----:B--2---:R-:W-:Y:S01]  /*01b0*/  IADD3 R4, P0, PT, R5, UR8, RZ ;  /* 0x0000000805047c10 */ /* 0x004fe2000ff1e0ff */
[----:B------:R-:W-:Y:S01]  /*01c0*/  IMAD R15, R7, UR7, R15 ;  /* 0x00000007070f7c24 */ /* 0x000fe2000f8e020f */
[----:B------:R-:W-:Y:S02]  /*01d0*/  IADD3 R10, P1, PT, R3, UR8, RZ ;  /* 0x00000008030a7c10 */ /* 0x000fe4000ff3e0ff */
[----:B------:R-:W-:Y:S02]  /*01e0*/  LEA.HI.X.SX32 R5, R5, UR9, 0x1, P0 ;  /* 0x0000000905057c11 */ /* 0x000fe400080f0eff */
[----:B------:R-:W-:-:S02]  /*01f0*/  IADD3 R6, P0, PT, R4, UR7, RZ ;  /* 0x0000000704067c10 */ /* 0x000fc4000ff1e0ff */
[----:B------:R-:W-:Y:S01]  /*0200*/  LEA.HI.X.SX32 R11, R3, UR9, 0x1, P1 ;  /* 0x00000009030b7c11 */ /* 0x000fe200088f0eff */
[----:B---3--:R0:W2:Y:S01]  /*0210*/  LDG.E.U8 R0, desc[UR4][R4.64] ;  /* 0x0000000404007981 */ /* 0x0080a2000c1e1100 */
[----:B------:R-:W-:Y:S02]  /*0220*/  IADD3.X R7, PT, PT, R5, UR6, RZ, P0, !PT ;  /* 0x0000000605077c10 */ /* 0x000fe400087fe4ff */
[----:B------:R-:W-:Y:S02]  /*0230*/  IADD3 R8, P0, PT, R6, UR7, RZ ;  /* 0x0000000706087c10 */ /* 0x000fe4000ff1e0ff */
[----:B------:R-:W-:Y:S01]  /*0240*/  IADD3 R12, P1, PT, R10, UR7, RZ ;  /* 0x000000070a0c7c10 */ /* 0x000fe2000ff3e0ff */
[----:B------:R-:W2:Y:S01]  /*0250*/  LDG.E.U8 R3, desc[UR4][R6.64] ;  /* 0x0000000406037981 */ /* 0x000ea2000c1e1100 */
[----:B------:R-:W-:Y:S02]  /*0260*/  IADD3.X R9, PT, PT, R7, UR6, RZ, P0, !PT ;  /* 0x0000000607097c10 */ /* 0x000fe400087fe4ff */
[----:B------:R-:W-:Y:S01]  /*0270*/  IADD3 R16, P0, PT, R15, UR8, RZ ;  /* 0x000000080f107c10 */ /* 0x000fe2000ff1e0ff */
[----:B------:R-:W3:Y:S01]  /*0280*/  LDG.E.U8 R10, desc[UR4][R10.64] ;  /* 0x000000040a0a7981 */ /* 0x000ee2000c1e1100 */
[----:B------:R-:W-:-:S02]  /*0290*/  IADD3.X R13, PT, PT, R11, UR6, RZ, P1, !PT ;  /* 0x000000060b0d7c10 */ /* 0x000fc40008ffe4ff */
[----:B------:R-:W-:Y:S01]  /*02a0*/  IADD3 R14, P1, PT, R12, UR7, RZ ;  /* 0x000000070c0e7c10 */ /* 0x000fe2000ff3e0ff */
[----:B------:R-:W4:Y:S01]  /*02b0*/  LDG.E.U8 R8, desc[UR4][R8.64] ;  /* 0x0000000408087981 */ /* 0x000f22000c1e1100 */
[C---:B0-----:R-:W-:Y:S02]  /*02c0*/  IADD3 R4, P2, PT, R2.reuse, UR8, RZ ;  /* 0x0000000802047c10 */ /* 0x041fe4000ff5e0ff */
[----:B------:R-:W-:Y:S02]  /*02d0*/  LEA.HI.X.SX32 R17, R15, UR9, 0x1, P0 ;  /* 0x000000090f117c11 */ /* 0x000fe400080f0eff */
[----:B------:R-:W-:Y:S02]  /*02e0*/  IADD3.X R15, PT, PT, R13, UR6, RZ, P1, !PT ;  /* 0x000000060d0f7c10 */ /* 0x000fe40008ffe4ff */
[----:B------:R-:W3:Y:S01]  /*02f0*/  LDG.E.U8 R13, desc[UR4][R12.64] ;  /* 0x000000040c0d7981 */ /* 0x000ee2000c1e1100 */
[----:B------:R-:W-:-:S03]  /*0300*/  LEA.HI.X.SX32 R5, R2, UR9, 0x1, P2 ;  /* 0x0000000902057c11 */ /* 0x000fc600090f0eff */
[----:B------:R-:W4:Y:S04]  /*0310*/  LDG.E.U8 R17, desc[UR4][R16.64] ;  /* 0x0000000410117981 */ /* 0x000f28000c1e1100 */
[----:B------:R-:W5:Y:S04]  /*0320*/  LDG.E.U8 R14, desc[UR4][R14.64] ;  /* 0x000000040e0e7981 */ /* 0x000f68000c1e1100 */
[----:B------:R-:W5:Y:S01]  /*0330*/  LDG.E.U8 R5, desc[UR4][R4.64] ;  /* 0x0000000404057981 */ /* 0x000f62000c1e1100 */
[----:B------:R-:W-:Y:S01]  /*0340*/  BSSY.RECONVERGENT B0, `(.L_x_0) ;  /* 0x0000018000007945 */ /* 0x000fe20003800200 */
[----:B--2---:R-:W-:Y:S01]  /*0350*/  IMAD R3, R3, 0x2, R0 ;  /* 0x0000000203037824 */ /* 0x004fe200078e0200 */
[----:B---3--:R-:W-:Y:S01]  /*0360*/  LEA R7, R13, R10, 0x1 ;  /* 0x0000000a0d077211 */ /* 0x008fe200078e08ff */
[----:B----4-:R-:W-:-:S03]  /*0370*/  IMAD R11, R17, 0x2, R8 ;  /* 0x00000002110b7824 */ /* 0x010fc600078e0208 */
[C---:B-----5:R-:W-:Y:S01]  /*0380*/  IADD3 R7, PT, PT, R14.reuse, R7, RZ ;  /* 0x000000070e077210 */ /* 0x060fe20007ffe0ff */
[----:B------:R-:W-:Y:S02]  /*0390*/  IMAD.IADD R11, R14, 0x1, R11 ;  /* 0x000000010e0b7824 */ /* 0x000fe400078e020b */
[----:B------:R-:W-:Y:S01]  /*03a0*/  IMAD R9, R5, 0x2, R0 ;  /* 0x0000000205097824 */ /* 0x000fe200078e0200 */
[----:B------:R-:W-:-:S04]  /*03b0*/  IADD3 R3, PT, PT, -R7, R3, R8 ;  /* 0x0000000307037210 */ /* 0x000fc80007ffe108 */
[----:B------:R-:W-:Y:S01]  /*03c0*/  IADD3 R9, PT, PT, -R11, R9, R10 ;  /* 0x000000090b097210 */ /* 0x000fe20007ffe10a */
[----:B------:R-:W-:-:S04]  /*03d0*/  IMAD R0, R3, R3, RZ ;  /* 0x0000000303007224 */ /* 0x000fc800078e02ff */
[----:B------:R-:W-:-:S05]  /*03e0*/  IMAD R0, R9, R9, R0 ;  /* 0x0000000909007224 */ /* 0x000fca00078e0200 */
[----:B------:R-:W-:-:S04]  /*03f0*/  I2FP.F32.U32 R0, R0 ;  /* 0x0000000000007245 */ /* 0x000fc80000201000 */
[----:B------:R-:W-:Y:S01]  /*0400*/  IADD3 R4, PT, PT, R0, -0xd000000, RZ ;  /* 0xf300000000047810 */ /* 0x000fe20007ffe0ff */
[----:B------:R0:W1:Y:S03]  /*0410*/  MUFU.RSQ R3, R0 ;  /* 0x0000000000037308 */ /* 0x0000660000001400 */
[----:B------:R-:W-:-:S13]  /*0420*/  ISETP.GT.U32.AND P0, PT, R4, 0x727fffff, PT ;  /* 0x727fffff0400780c */ /* 0x000fda0003f04070 */
[----:B0-----:R-:W-:Y:S05]  /*0430*/  @!P0 BRA `(.L_x_1) ;  /* 0x0000000000108947 */ /* 0x001fea0003800000 */
[----:B------:R-:W-:-:S07]  /*0440*/  MOV R8, 0x460 ;  /* 0x0000046000087802 */ /* 0x000fce0000000f00 */
[----:B-1----:R-:W-:Y:S05]  /*0450*/  CALL.REL.NOINC `($__internal_0_$__cuda_sm20_sqrt_rn_f32_slowpath) ;  /* 0x0000000000447944 */ /* 0x002fea0003c00000 */
[----:B------:R-:W-:Y:S01]  /*0460*/  IMAD.MOV.U32 R0, RZ, RZ, R3 ;  /* 0x000000ffff007224 */ /* 0x000fe200078e0003 */
[----:B------:R-:W-:Y:S06]  /*0470*/  BRA `(.L_x_2) ;  /* 0x0000000000107947 */ /* 0x000fec0003800000 */
.L_x_1:
[----:B-1----:R-:W-:Y:S01]  /*0480*/  FMUL.FTZ R5, R0, R3 ;  /* 0x0000000300057220 */ /* 0x002fe20000410000 */
[----:B------:R-:W-:-:S03]  /*0490*/  FMUL.FTZ R3, R3, 0.5 ;  /* 0x3f00000003037820 */ /* 0x000fc60000410000 */
[----:B------:R-:W-:-:S04]  /*04a0*/  FFMA R0, -R5, R5, R0 ;  /* 0x0000000505007223 */ /* 0x000fc80000000100 */
[----:B------:R-:W-:-:S07]  /*04b0*/  FFMA R0, R0, R3, R5 ;  /* 0x0000000300007223 */ /* 0x000fce0000000005 */
.L_x_2:
[----:B------:R-:W-:Y:S05]  /*04c0*/  BSYNC.RECONVERGENT B0 ;  /* 0x0000000000007941 */ /* 0x000fea0003800200 */
.L_x_0:
[----:B------:R-:W-:Y:S01]  /*04d0*/  FMUL R0, R0, 0.25 ;  /* 0x3e80000000007820 */ /* 0x000fe20000400000 */
[----:B------:R-:W0:Y:S03]  /*04e0*/  LDCU UR8, c[0x0][0x398] ;  /* 0x00007300ff0877ac */ /* 0x000e260008000800 */
[----:B------:R-:W1:Y:S01]  /*04f0*/  F2F.F64.F32 R4, R0 ;  /* 0x0000000000047310 */ /* 0x000e620000201800 */
[----:B------:R-:W2:Y:S07]  /*0500*/  LDCU.64 UR6, c[0x0][0x388] ;  /* 0x00007100ff0677ac */ /* 0x000eae0008000a00 */
[----:B-1----:R-:W1:Y:S01]  /*0510*/  F2I.U32.F64.TRUNC R5, R4 ;  /* 0x0000000400057311 */ /* 0x002e62000030d000 */
[----:B0-----:R-:W-:-:S05]  /*0520*/  VIADD R3, R2, UR8 ;  /* 0x0000000802037c36 */ /* 0x001fca0008000000 */
[----:B--2---:R-:W-:-:S04]  /*0530*/  IADD3 R2, P0, PT, R3, UR6, RZ ;  /* 0x0000000603027c10 */ /* 0x004fc8000ff1e0ff */
[----:B------:R-:W-:-:S05]  /*0540*/  LEA.HI.X.SX32 R3, R3, UR7, 0x1, P0 ;  /* 0x0000000703037c11 */ /* 0x000fca00080f0eff */
[----:B-1----:R-:W-:Y:S01]  /*0550*/  STG.E.U8 desc[UR4][R2.64], R5 ;  /* 0x0000000502007986 */ /* 0x002fe2000c101104 */
[----:B------:R-:W-:Y:S05]  /*0560*/  EXIT ;  /* 0x000000000000794d */ /* 0x000fea0003800000 */
        .weak           $__internal_0_$__cuda_sm20_sqrt_rn_f32_slowpath
        .type           $__internal_0_$__cuda_sm20_sqrt_rn_f32_slowpath,@function
        .size           $__internal_0_$__cuda_sm20_sqrt_rn_f32_slowpath,(.L_x_5 - $__internal_0_$__cuda_sm20_sqrt_rn_f32_slowpath)
$__internal_0_$__cuda_sm20_sqrt_rn_f32_slowpath:
[----:B------:R-:W-:-:S13]  /*0570*/  LOP3.LUT P0, RZ, R0, 0x7fffffff, RZ, 0xc0, !PT ;  /* 0x7fffffff00ff7812 */ /* 0x000fda000780c0ff */
[----:B------:R-:W-:Y:S01]  /*0580*/  @!P0 MOV R3, R0 ;  /* 0x0000000000038202 */ /* 0x000fe20000000f00 */
[----:B------:R-:W-:Y:S06]  /*0590*/  @!P0 BRA `(.L_x_3) ;  /* 0x0000000000408947 */ /* 0x000fec0003800000 */
[----:B------:R-:W-:-:S13]  /*05a0*/  FSETP.GEU.FTZ.AND P0, PT, R0, RZ, PT ;  /* 0x000000ff0000720b */ /* 0x000fda0003f1e000 */
[----:B------:R-:W-:Y:S01]  /*05b0*/  @!P0 IMAD.MOV.U32 R3, RZ, RZ, 0x7fffffff ;  /* 0x7fffffffff038424 */ /* 0x000fe200078e00ff */
[----:B------:R-:W-:Y:S06]  /*05c0*/  @!P0 BRA `(.L_x_3) ;  /* 0x0000000000348947 */ /* 0x000fec0003800000 */
[----:B------:R-:W-:-:S13]  /*05d0*/  FSETP.GTU.FTZ.AND P0, PT, |R0|, +INF , PT ;  /* 0x7f8000000000780b */ /* 0x000fda0003f1c200 */
[----:B------:R-:W-:Y:S01]  /*05e0*/  @P0 FADD.FTZ R3, R0, 1 ;  /* 0x3f80000000030421 */ /* 0x000fe20000010000 */
[----:B------:R-:W-:Y:S06]  /*05f0*/  @P0 BRA `(.L_x_3) ;  /* 0x0000000000280947 */ /* 0x000fec0003800000 */
[----:B------:R-:W-:-:S13]  /*0600*/  FSETP.NEU.FTZ.AND P0, PT, |R0|, +INF , PT ;  /* 0x7f8000000000780b */ /* 0x000fda0003f1d200 */
[----:B------:R-:W-:-:S04]  /*0610*/  @P0 FFMA R4, R0, 1.84467440737095516160e+19, RZ ;  /* 0x5f80000000040823 */ /* 0x000fc800000000ff */
[----:B------:R-:W0:Y:S02]  /*0620*/  @P0 MUFU.RSQ R3, R4 ;  /* 0x0000000400030308 */ /* 0x000e240000001400 */
[----:B0-----:R-:W-:Y:S01]  /*0630*/  @P0 FMUL.FTZ R5, R4, R3 ;  /* 0x0000000304050220 */ /* 0x001fe20000410000 */
[----:B------:R-:W-:Y:S01]  /*0640*/  @P0 FMUL.FTZ R7, R3, 0.5 ;  /* 0x3f00000003070820 */ /* 0x000fe20000410000 */
[----:B------:R-:W-:Y:S02]  /*0650*/  @!P0 MOV R3, R0 ;  /* 0x0000000000038202 */ /* 0x000fe40000000f00 */
[----:B------:R-:W-:-:S04]  /*0660*/  @P0 FADD.FTZ R6, -R5, -RZ ;  /* 0x800000ff05060221 */ /* 0x000fc80000010100 */
[----:B------:R-:W-:-:S04]  /*0670*/  @P0 FFMA R6, R5, R6, R4 ;  /* 0x0000000605060223 */ /* 0x000fc80000000004 */
[----:B------:R-:W-:-:S04]  /*0680*/  @P0 FFMA R6, R6, R7, R5 ;  /* 0x0000000706060223 */ /* 0x000fc80000000005 */
[----:B------:R-:W-:-:S07]  /*0690*/  @P0 FMUL.FTZ R3, R6, 2.3283064365386962891e-10 ;  /* 0x2f80000006030820 */ /* 0x000fce0000410000 */
.L_x_3:
[----:B------:R-:W-:Y:S02]  /*06a0*/  HFMA2 R5, -RZ, RZ, 0, 0 ;  /* 0x00000000ff057431 */ /* 0x000fe400000001ff */
[----:B------:R-:W-:-:S04]  /*06b0*/  IMAD.MOV.U32 R4, RZ, RZ, R8 ;  /* 0x000000ffff047224 */ /* 0x000fc800078e0008 */
[----:B------:R-:W-:Y:S05]  /*06c0*/  RET.REL.NODEC R4 `(_Z9applyMaskPhS_iii) ;  /* 0xfffffff8044c7950 */ /* 0x000fea0003c3ffff */
.L_x_4:
[----:B------:R-:W-:-:S00]  /*06d0*/  BRA `(.L_x_4) ;  /* 0xfffffffc00fc7947 */ /* 0x000fc0000383ffff */
[----:B------:R-:W-:-:S00]  /*06e0*/  NOP ;  /* 0x0000000000007918 */ /* 0x000fc00000000000 */
        /* <DEDUP_REMOVED lines=9> */
.L_x_5:


//--------------------- .nv.shared.reserved.0     --------------------------
	.section	.nv.shared.reserved.0,"aw",@nobits
	.weak		__nv_reservedSMEM_offset_0_alias
	.size		__nv_reservedSMEM_offset_0_alias, 0, 64
	.other		__nv_reservedSMEM_offset_0_alias,@"STO_CUDA_RESERVED_SHARED STV_DEFAULT"
__nv_reservedSMEM_offset_0_alias:
	.zero		0
	.zero		64


//--------------------- .nv.constant0._Z9applyMaskPhS_iii --------------------------
	.section	.nv.constant0._Z9applyMaskPhS_iii,"a",@progbits
	.sectionflags	@""
	.align	4
.nv.constant0._Z9applyMaskPhS_iii:
	.zero		924


//--------------------- SYMBOLS --------------------------

	.type		.nv.reservedSmem.offset0,@object
	.size		.nv.reservedSmem.offset0,0x4
